	.headerflags	@"EF_CUDA_TEXMODE_UNIFIED EF_CUDA_64BIT_ADDRESS EF_CUDA_ACCELERATORS EF_CUDA_SM90 EF_CUDA_VIRTUAL_SM(EF_CUDA_SM90)"
	.elftype	@"ET_EXEC"


//--------------------- .nv.info                  --------------------------
	.section	.nv.info,"",@"SHT_CUDA_INFO"
	.align	4


	//----- nvinfo : EIATTR_REGCOUNT
	.align		4
        /*0000*/ 	.byte	0x04, 0x2f
        /*0002*/ 	.short	(.L_3 - .L_2)
	.align		4
.L_2:
        /*0004*/ 	.word	index@(triton_poi_fused__native_batch_norm_legit_no_training_convolution_relu_12)
        /*0008*/ 	.word	0x00000016


	//----- nvinfo : EIATTR_MIN_STACK_SIZE
	.align		4
.L_3:
        /*000c*/ 	.byte	0x04, 0x12
        /*000e*/ 	.short	(.L_5 - .L_4)
	.align		4
.L_4:
        /*0010*/ 	.word	index@(triton_poi_fused__native_batch_norm_legit_no_training_convolution_relu_12)
        /*0014*/ 	.word	0x00000000


	//----- nvinfo : EIATTR_FRAME_SIZE
	.align		4
.L_5:
        /*0018*/ 	.byte	0x04, 0x11
        /*001a*/ 	.short	(.L_7 - .L_6)
	.align		4
.L_6:
        /*001c*/ 	.word	index@(triton_poi_fused__native_batch_norm_legit_no_training_convolution_relu_12)
        /*0020*/ 	.word	0x00000000


	//----- nvinfo : EIATTR_MIN_STACK_SIZE
	.align		4
.L_7:
        /*0024*/ 	.byte	0x04, 0x12
        /*0026*/ 	.short	(.L_9 - .L_8)
	.align		4
.L_8:
        /*0028*/ 	.word	index@(triton_poi_fused__native_batch_norm_legit_no_training_convolution_relu_12)
        /*002c*/ 	.word	0x00000000
.L_9:


//--------------------- .nv.info.triton_poi_fused__native_batch_norm_legit_no_training_convolution_relu_12 --------------------------
	.section	.nv.info.triton_poi_fused__native_batch_norm_legit_no_training_convolution_relu_12,"",@"SHT_CUDA_INFO"
	.sectionflags	@""
	.align	4


	//----- nvinfo : EIATTR_CUDA_API_VERSION
	.align		4
        /*0000*/ 	.byte	0x04, 0x37
        /*0002*/ 	.short	(.L_11 - .L_10)
.L_10:
        /*0004*/ 	.word	0x0000007c


	//----- nvinfo : EIATTR_KPARAM_INFO
	.align		4
.L_11:
        /*0008*/ 	.byte	0x04, 0x17
        /*000a*/ 	.short	(.L_13 - .L_12)
.L_12:
        /*000c*/ 	.word	0x00000000
        /*0010*/ 	.short	0x0007
        /*0012*/ 	.short	0x0038
        /*0014*/ 	.byte	0x00, 0xf0, 0x11, 0x00


	//----- nvinfo : EIATTR_KPARAM_INFO
	.align		4
.L_13:
        /*0018*/ 	.byte	0x04, 0x17
        /*001a*/ 	.short	(.L_15 - .L_14)
.L_14:
        /*001c*/ 	.word	0x00000000
        /*0020*/ 	.short	0x0006
        /*0022*/ 	.short	0x0030
        /*0024*/ 	.byte	0x00, 0xf4, 0x21, 0x00


	//----- nvinfo : EIATTR_KPARAM_INFO
	.align		4
.L_15:
        /*0028*/ 	.byte	0x04, 0x17
        /*002a*/ 	.short	(.L_17 - .L_16)
.L_16:
        /*002c*/ 	.word	0x00000000
        /*0030*/ 	.short	0x0005
        /*0032*/ 	.short	0x0028
        /*0034*/ 	.byte	0x00, 0xf4, 0x21, 0x00


	//----- nvinfo : EIATTR_KPARAM_INFO
	.align		4
.L_17:
        /*0038*/ 	.byte	0x04, 0x17
        /*003a*/ 	.short	(.L_19 - .L_18)
.L_18:
        /*003c*/ 	.word	0x00000000
        /*0040*/ 	.short	0x0004
        /*0042*/ 	.short	0x0020
        /*0044*/ 	.byte	0x00, 0xf4, 0x21, 0x00


	//----- nvinfo : EIATTR_KPARAM_INFO
	.align		4
.L_19:
        /*0048*/ 	.byte	0x04, 0x17
        /*004a*/ 	.short	(.L_21 - .L_20)
.L_20:
        /*004c*/ 	.word	0x00000000
        /*0050*/ 	.short	0x0003
        /*0052*/ 	.short	0x0018
        /*0054*/ 	.byte	0x00, 0xf4, 0x21, 0x00


	//----- nvinfo : EIATTR_KPARAM_INFO
	.align		4
.L_21:
        /*0058*/ 	.byte	0x04, 0x17
        /*005a*/ 	.short	(.L_23 - .L_22)
.L_22:
        /*005c*/ 	.word	0x00000000
        /*0060*/ 	.short	0x0002
        /*0062*/ 	.short	0x0010
        /*0064*/ 	.byte	0x00, 0xf4, 0x21, 0x00


	//----- nvinfo : EIATTR_KPARAM_INFO
	.align		4
.L_23:
        /*0068*/ 	.byte	0x04, 0x17
        /*006a*/ 	.short	(.L_25 - .L_24)
.L_24:
        /*006c*/ 	.word	0x00000000
        /*0070*/ 	.short	0x0001
        /*0072*/ 	.short	0x0008
        /*0074*/ 	.byte	0x00, 0xf4, 0x21, 0x00


	//----- nvinfo : EIATTR_KPARAM_INFO
	.align		4
.L_25:
        /*0078*/ 	.byte	0x04, 0x17
        /*007a*/ 	.short	(.L_27 - .L_26)
.L_26:
        /*007c*/ 	.word	0x00000000
        /*0080*/ 	.short	0x0000
        /*0082*/ 	.short	0x0000
        /*0084*/ 	.byte	0x00, 0xf4, 0x21, 0x00


	//----- nvinfo : EIATTR_SPARSE_MMA_MASK
	.align		4
.L_27:
        /*0088*/ 	.byte	0x03, 0x50
        /*008a*/ 	.short	0x0000


	//----- nvinfo : EIATTR_MAXREG_COUNT
	.align		4
        /*008c*/ 	.byte	0x03, 0x1b
        /*008e*/ 	.short	0x00ff


	//----- nvinfo : EIATTR_EXIT_INSTR_OFFSETS
	.align		4
        /*0090*/ 	.byte	0x04, 0x1c
        /*0092*/ 	.short	(.L_29 - .L_28)


	//   ....[0]....
.L_28:
        /*0094*/ 	.word	0x000003b0


	//----- nvinfo : EIATTR_REQNTID
	.align		4
.L_29:
        /*0098*/ 	.byte	0x04, 0x10
        /*009a*/ 	.short	(.L_31 - .L_30)
.L_30:
        /*009c*/ 	.word	0x00000100
        /*00a0*/ 	.word	0x00000001
        /*00a4*/ 	.word	0x00000001


	//----- nvinfo : EIATTR_CBANK_PARAM_SIZE
	.align		4
.L_31:
        /*00a8*/ 	.byte	0x03, 0x19
        /*00aa*/ 	.short	0x003c


	//----- nvinfo : EIATTR_PARAM_CBANK
	.align		4
        /*00ac*/ 	.byte	0x04, 0x0a
        /*00ae*/ 	.short	(.L_33 - .L_32)
	.align		4
.L_32:
        /*00b0*/ 	.word	index@(.nv.constant0.triton_poi_fused__native_batch_norm_legit_no_training_convolution_relu_12)
        /*00b4*/ 	.short	0x0210
        /*00b6*/ 	.short	0x003c


	//----- nvinfo : EIATTR_SW_WAR
	.align		4
.L_33:
        /*00b8*/ 	.byte	0x04, 0x36
        /*00ba*/ 	.short	(.L_35 - .L_34)
.L_34:
        /*00bc*/ 	.word	0x00000008
.L_35:


//--------------------- .nv.callgraph             --------------------------
	.section	.nv.callgraph,"",@"SHT_CUDA_CALLGRAPH"
	.align	4
	.sectionentsize	8
	.align		4
        /*0000*/ 	.word	0x00000000
	.align		4
        /*0004*/ 	.word	0xffffffff
	.align		4
        /*0008*/ 	.word	0x00000000
	.align		4
        /*000c*/ 	.word	0xfffffffe
	.align		4
        /*0010*/ 	.word	0x00000000
	.align		4
        /*0014*/ 	.word	0xfffffffd
	.align		4
        /*0018*/ 	.word	0x00000000
	.align		4
        /*001c*/ 	.word	0xfffffffc


//--------------------- .nv.constant4             --------------------------
	.section	.nv.constant4,"a",@progbits
	.align	8
	.align		8
.nv.constant4:
        /*0000*/ 	.dword	_$_str
	.align		8
        /*0008*/ 	.dword	_$_str_$_2


//--------------------- .text.triton_poi_fused__native_batch_norm_legit_no_training_convolution_relu_12 --------------------------
	.section	.text.triton_poi_fused__native_batch_norm_legit_no_training_convolution_relu_12,"ax",@progbits
	.align	128
        .global         triton_poi_fused__native_batch_norm_legit_no_training_convolution_relu_12
        .type           triton_poi_fused__native_batch_norm_legit_no_training_convolution_relu_12,@function
        .size           triton_poi_fused__native_batch_norm_legit_no_training_convolution_relu_12,(.L_x_1 - triton_poi_fused__native_batch_norm_legit_no_training_convolution_relu_12)
        .other          triton_poi_fused__native_batch_norm_legit_no_training_convolution_relu_12,@"STO_CUDA_ENTRY STV_DEFAULT"
triton_poi_fused__native_batch_norm_legit_no_training_convolution_relu_12:
.text.triton_poi_fused__native_batch_norm_legit_no_training_convolution_relu_12:
[----:B------:R-:W-:Y:S01]  /*0000*/  LDC R1, c[0x0][0x28] ;  /* 0x00000a00ff017b82 */ /* 0x000fe20000000800 */
[----:B------:R-:W1:Y:S07]  /*0010*/  S2R R0, SR_TID.X ;  /* 0x0000000000007919 */ /* 0x000e6e0000002100 */
[----:B------:R-:W2:Y:S01]  /*0020*/  LDC.64 R14, c[0x0][0x228] ;  /* 0x00008a00ff0e7b82 */ /* 0x000ea20000000a00 */
[----:B------:R-:W-:Y:S01]  /*0030*/  ULDC.64 UR4, c[0x0][0x208] ;  /* 0x0000820000047ab9 */ /* 0x000fe20000000a00 */
[----:B------:R-:W3:Y:S06]  /*0040*/  S2R R5, SR_CTAID.X ;  /* 0x0000000000057919 */ /* 0x000eec0000002500 */
[----:B------:R-:W4:Y:S08]  /*0050*/  LDC.64 R10, c[0x0][0x218] ;  /* 0x00008600ff0a7b82 */ /* 0x000f300000000a00 */
[----:B------:R-:W5:Y:S08]  /*0060*/  LDC.64 R12, c[0x0][0x220] ;  /* 0x00008800ff0c7b82 */ /* 0x000f700000000a00 */
[----:B------:R-:W5:Y:S01]  /*0070*/  LDC.64 R16, c[0x0][0x230] ;  /* 0x00008c00ff107b82 */ /* 0x000f620000000a00 */
[----:B-1----:R-:W-:-:S02]  /*0080*/  SHF.L.U32 R0, R0, 0x1, RZ ;  /* 0x0000000100007819 */ /* 0x002fc400000006ff */
[----:B---3--:R-:W-:Y:S02]  /*0090*/  SHF.R.S32.HI R3, RZ, 0x16, R5 ;  /* 0x00000016ff037819 */ /* 0x008fe40000011405 */
[----:B------:R-:W-:Y:S02]  /*00a0*/  LOP3.LUT R0, R0, 0x1fe, RZ, 0xc0, !PT ;  /* 0x000001fe00007812 */ /* 0x000fe400078ec0ff */
[----:B------:R-:W-:Y:S02]  /*00b0*/  SGXT R3, R3, 0x1 ;  /* 0x000000010303781a */ /* 0x000fe40000000200 */
[----:B------:R-:W-:Y:S02]  /*00c0*/  LEA R0, R5, R0, 0x9 ;  /* 0x0000000005007211 */ /* 0x000fe400078e48ff */
[----:B------:R-:W1:Y:S02]  /*00d0*/  LDC.64 R4, c[0x0][0x238] ;  /* 0x00008e00ff047b82 */ /* 0x000e640000000a00 */
[----:B------:R-:W-:-:S04]  /*00e0*/  LEA.HI R3, R3, R0, RZ, 0x8 ;  /* 0x0000000003037211 */ /* 0x000fc800078f40ff */
[----:B------:R-:W-:-:S04]  /*00f0*/  SHF.R.S32.HI R3, RZ, 0x8, R3 ;  /* 0x00000008ff037819 */ /* 0x000fc80000011403 */
[----:B------:R-:W-:-:S04]  /*0100*/  LEA.HI R2, R3, R3, RZ, 0x8 ;  /* 0x0000000303027211 */ /* 0x000fc800078f40ff */
[----:B------:R-:W-:-:S04]  /*0110*/  LOP3.LUT R2, R2, 0xffffff00, RZ, 0xc0, !PT ;  /* 0xffffff0002027812 */ /* 0x000fc800078ec0ff */
[----:B------:R-:W-:Y:S02]  /*0120*/  IADD3 R19, R3, -R2, RZ ;  /* 0x8000000203137210 */ /* 0x000fe40007ffe0ff */
[----:B------:R-:W3:Y:S03]  /*0130*/  LDC.64 R2, c[0x0][0x210] ;  /* 0x00008400ff027b82 */ /* 0x000ee60000000a00 */
[----:B--2---:R-:W-:-:S05]  /*0140*/  IMAD.WIDE R14, R19, 0x4, R14 ;  /* 0x00000004130e7825 */ /* 0x004fca00078e020e */
[----:B------:R2:W2:Y:S01]  /*0150*/  LDG.E.EL R18, desc[UR4][R14.64] ;  /* 0x000000040e127981 */ /* 0x0004a2000c2e1900 */
[----:B----4-:R-:W-:-:S04]  /*0160*/  IMAD.WIDE R10, R19, 0x4, R10 ;  /* 0x00000004130a7825 */ /* 0x010fc800078e020a */
[----:B-----5:R-:W-:Y:S01]  /*0170*/  IMAD.WIDE R12, R19, 0x4, R12 ;  /* 0x00000004130c7825 */ /* 0x020fe200078e020c */
[----:B------:R4:W5:Y:S04]  /*0180*/  LDG.E.EL R8, desc[UR4][R10.64] ;  /* 0x000000040a087981 */ /* 0x000968000c2e1900 */
[----:B------:R-:W5:Y:S01]  /*0190*/  LDG.E.EL R9, desc[UR4][R12.64] ;  /* 0x000000040c097981 */ /* 0x000f62000c2e1900 */
[----:B---3--:R-:W-:-:S05]  /*01a0*/  IMAD.WIDE R2, R0, 0x4, R2 ;  /* 0x0000000400027825 */ /* 0x008fca00078e0202 */
[----:B------:R-:W5:Y:S01]  /*01b0*/  LDG.E.64 R6, desc[UR4][R2.64] ;  /* 0x0000000402067981 */ /* 0x000f62000c1e1b00 */
[----:B0-2---:R-:W-:-:S04]  /*01c0*/  IMAD.WIDE R14, R19, 0x4, R16 ;  /* 0x00000004130e7825 */ /* 0x005fc800078e0210 */
[----:B-1----:R-:W-:Y:S02]  /*01d0*/  IMAD.WIDE R16, R19, 0x4, R4 ;  /* 0x0000000413107825 */ /* 0x002fe400078e0204 */
[----:B------:R-:W2:Y:S01]  /*01e0*/  LDG.E.EL R14, desc[UR4][R14.64] ;  /* 0x000000040e0e7981 */ /* 0x000ea2000c2e1900 */
[----:B----4-:R-:W-:Y:S01]  /*01f0*/  HFMA2.MMA R10, -RZ, RZ, 1.625, 0 ;  /* 0x3e800000ff0a7435 */ /* 0x010fe200000001ff */
[----:B------:R-:W0:Y:S02]  /*0200*/  LDC.64 R4, c[0x0][0x240] ;  /* 0x00009000ff047b82 */ /* 0x000e240000000a00 */
[----:B------:R-:W2:Y:S01]  /*0210*/  LDG.E.EL R17, desc[UR4][R16.64] ;  /* 0x0000000410117981 */ /* 0x000ea2000c2e1900 */
[----:B0-----:R-:W-:-:S04]  /*0220*/  IMAD.WIDE R4, R0, 0x4, R4 ;  /* 0x0000000400047825 */ /* 0x001fc800078e0204 */
[----:B------:R-:W-:-:S04]  /*0230*/  FADD R18, R18, 9.9999997473787516356e-06 ;  /* 0x3727c5ac12127421 */ /* 0x000fc80000000000 */
[----:B------:R-:W0:Y:S02]  /*0240*/  MUFU.SQRT R19, R18 ;  /* 0x0000001200137308 */ /* 0x000e240000002000 */
[C---:B0-----:R-:W-:Y:S02]  /*0250*/  FSETP.GT.AND P0, PT, R19.reuse, 8.50705917302346158658e+37, PT ;  /* 0x7e8000001300780b */ /* 0x041fe40003f04000 */
[----:B------:R-:W-:-:S11]  /*0260*/  FSETP.GEU.AND P1, PT, R19, 1.175494350822287508e-38, PT ;  /* 0x008000001300780b */ /* 0x000fd60003f2e000 */
[----:B------:R-:W-:-:S04]  /*0270*/  @P0 FMUL R19, R19, 0.25 ;  /* 0x3e80000013130820 */ /* 0x000fc80000400000 */
[----:B------:R-:W-:-:S06]  /*0280*/  @!P1 FMUL R19, R19, 16777216 ;  /* 0x4b80000013139820 */ /* 0x000fcc0000400000 */
[----:B------:R-:W0:Y:S01]  /*0290*/  MUFU.RCP R19, R19 ;  /* 0x0000001300137308 */ /* 0x000e220000001000 */
[----:B------:R-:W-:Y:S01]  /*02a0*/  FSEL R10, R10, 1, P0 ;  /* 0x3f8000000a0a7808 */ /* 0x000fe20000000000 */
[--C-:B-----5:R-:W-:Y:S01]  /*02b0*/  FADD R6, R6, R8.reuse ;  /* 0x0000000806067221 */ /* 0x120fe20000000000 */
[----:B------:R-:W-:-:S03]  /*02c0*/  FADD R7, R7, R8 ;  /* 0x0000000807077221 */ /* 0x000fc60000000000 */
[----:B------:R-:W-:Y:S01]  /*02d0*/  @!P1 FMUL R10, R10, 16777216 ;  /* 0x4b8000000a0a9820 */ /* 0x000fe20000400000 */
[C---:B------:R-:W-:Y:S01]  /*02e0*/  FADD R8, -R9.reuse, R6 ;  /* 0x0000000609087221 */ /* 0x040fe20000000100 */
[----:B------:R-:W-:Y:S02]  /*02f0*/  FADD R9, -R9, R7 ;  /* 0x0000000709097221 */ /* 0x000fe40000000100 */
[----:B0-----:R-:W-:-:S04]  /*0300*/  FMUL R10, R19, R10 ;  /* 0x0000000a130a7220 */ /* 0x001fc80000400000 */
[-C--:B------:R-:W-:Y:S01]  /*0310*/  FMUL R8, R8, R10.reuse ;  /* 0x0000000a08087220 */ /* 0x080fe20000400000 */
[----:B------:R-:W-:-:S03]  /*0320*/  FMUL R10, R9, R10 ;  /* 0x0000000a090a7220 */ /* 0x000fc60000400000 */
[C-C-:B--2---:R-:W-:Y:S01]  /*0330*/  FFMA R8, R14.reuse, R8, R17.reuse ;  /* 0x000000080e087223 */ /* 0x144fe20000000011 */
[----:B------:R-:W-:-:S04]  /*0340*/  FFMA R10, R14, R10, R17 ;  /* 0x0000000a0e0a7223 */ /* 0x000fc80000000011 */
[----:B------:R-:W-:Y:S02]  /*0350*/  FSETP.GEU.AND P0, PT, R8, RZ, PT ;  /* 0x000000ff0800720b */ /* 0x000fe40003f0e000 */
[----:B------:R-:W-:Y:S02]  /*0360*/  FSETP.GEU.AND P1, PT, R10, RZ, PT ;  /* 0x000000ff0a00720b */ /* 0x000fe40003f2e000 */
[----:B------:R-:W-:Y:S02]  /*0370*/  FSEL R8, R8, RZ, P0 ;  /* 0x000000ff08087208 */ /* 0x000fe40000000000 */
[----:B------:R-:W-:Y:S01]  /*0380*/  FSEL R9, R10, RZ, P1 ;  /* 0x000000ff0a097208 */ /* 0x000fe20000800000 */
[----:B------:R-:W-:Y:S04]  /*0390*/  STG.E.64 desc[UR4][R2.64], R6 ;  /* 0x0000000602007986 */ /* 0x000fe8000c101b04 */
[----:B------:R-:W-:Y:S01]  /*03a0*/  STG.E.64 desc[UR4][R4.64], R8 ;  /* 0x0000000804007986 */ /* 0x000fe2000c101b04 */
[----:B------:R-:W-:Y:S05]  /*03b0*/  EXIT ;  /* 0x000000000000794d */ /* 0x000fea0003800000 */
.L_x_0:
[----:B------:R-:W-:-:S00]  /*03c0*/  BRA `(.L_x_0) ;  /* 0xfffffffc00fc7947 */ /* 0x000fc0000383ffff */
[----:B------:R-:W-:-:S00]  /*03d0*/  NOP ;  /* 0x0000000000007918 */ /* 0x000fc00000000000 */
        /* <DEDUP_REMOVED lines=10> */
.L_x_1:


//--------------------- .nv.global.init           --------------------------
	.section	.nv.global.init,"aw",@progbits
.nv.global.init:
	.type		_$_str,@object
	.size		_$_str,(_$_str_$_2 - _$_str)
_$_str:
        /*0000*/ 	.byte	0x5f, 0x5f, 0x43, 0x55, 0x44, 0x41, 0x5f, 0x46, 0x54, 0x5a, 0x00
	.type		_$_str_$_2,@object
	.size		_$_str_$_2,(.L_1 - _$_str_$_2)
_$_str_$_2:
        /*000b*/ 	.byte	0x5f, 0x5f, 0x43, 0x55, 0x44, 0x41, 0x5f, 0x50, 0x52, 0x45, 0x43, 0x5f, 0x53, 0x51, 0x52, 0x54
        /*001b*/ 	.byte	0x00
.L_1:


//--------------------- .nv.constant0.triton_poi_fused__native_batch_norm_legit_no_training_convolution_relu_12 --------------------------
	.section	.nv.constant0.triton_poi_fused__native_batch_norm_legit_no_training_convolution_relu_12,"a",@progbits
	.sectionflags	@""
	.align	4
.nv.constant0.triton_poi_fused__native_batch_norm_legit_no_training_convolution_relu_12:
	.zero		588
